	.headerflags	@"EF_CUDA_TEXMODE_UNIFIED EF_CUDA_64BIT_ADDRESS EF_CUDA_ACCELERATORS EF_CUDA_SM90 EF_CUDA_VIRTUAL_SM(EF_CUDA_SM90)"
	.elftype	@"ET_EXEC"


//--------------------- .nv.info                  --------------------------
	.section	.nv.info,"",@"SHT_CUDA_INFO"
	.align	4


	//----- nvinfo : EIATTR_REGCOUNT
	.align		4
        /*0000*/ 	.byte	0x04, 0x2f
        /*0002*/ 	.short	(.L_1 - .L_0)
	.align		4
.L_0:
        /*0004*/ 	.word	index@(triton_red_fused__unsafe_index_add_convolution_native_group_norm_33)
        /*0008*/ 	.word	0x00000020


	//----- nvinfo : EIATTR_MIN_STACK_SIZE
	.align		4
.L_1:
        /*000c*/ 	.byte	0x04, 0x12
        /*000e*/ 	.short	(.L_3 - .L_2)
	.align		4
.L_2:
        /*0010*/ 	.word	index@(triton_red_fused__unsafe_index_add_convolution_native_group_norm_33)
        /*0014*/ 	.word	0x00000000


	//----- nvinfo : EIATTR_FRAME_SIZE
	.align		4
.L_3:
        /*0018*/ 	.byte	0x04, 0x11
        /*001a*/ 	.short	(.L_5 - .L_4)
	.align		4
.L_4:
        /*001c*/ 	.word	index@(triton_red_fused__unsafe_index_add_convolution_native_group_norm_33)
        /*0020*/ 	.word	0x00000000


	//----- nvinfo : EIATTR_MIN_STACK_SIZE
	.align		4
.L_5:
        /*0024*/ 	.byte	0x04, 0x12
        /*0026*/ 	.short	(.L_7 - .L_6)
	.align		4
.L_6:
        /*0028*/ 	.word	index@(triton_red_fused__unsafe_index_add_convolution_native_group_norm_33)
        /*002c*/ 	.word	0x00000000
.L_7:


//--------------------- .nv.info.triton_red_fused__unsafe_index_add_convolution_native_group_norm_33 --------------------------
	.section	.nv.info.triton_red_fused__unsafe_index_add_convolution_native_group_norm_33,"",@"SHT_CUDA_INFO"
	.sectionflags	@""
	.align	4


	//----- nvinfo : EIATTR_CUDA_API_VERSION
	.align		4
        /*0000*/ 	.byte	0x04, 0x37
        /*0002*/ 	.short	(.L_9 - .L_8)
.L_8:
        /*0004*/ 	.word	0x0000007c


	//----- nvinfo : EIATTR_KPARAM_INFO
	.align		4
.L_9:
        /*0008*/ 	.byte	0x04, 0x17
        /*000a*/ 	.short	(.L_11 - .L_10)
.L_10:
        /*000c*/ 	.word	0x00000000
        /*0010*/ 	.short	0x0009
        /*0012*/ 	.short	0x0044
        /*0014*/ 	.byte	0x00, 0xf0, 0x11, 0x00


	//----- nvinfo : EIATTR_KPARAM_INFO
	.align		4
.L_11:
        /*0018*/ 	.byte	0x04, 0x17
        /*001a*/ 	.short	(.L_13 - .L_12)
.L_12:
        /*001c*/ 	.word	0x00000000
        /*0020*/ 	.short	0x0008
        /*0022*/ 	.short	0x0040
        /*0024*/ 	.byte	0x00, 0xf0, 0x11, 0x00


	//----- nvinfo : EIATTR_KPARAM_INFO
	.align		4
.L_13:
        /*0028*/ 	.byte	0x04, 0x17
        /*002a*/ 	.short	(.L_15 - .L_14)
.L_14:
        /*002c*/ 	.word	0x00000000
        /*0030*/ 	.short	0x0007
        /*0032*/ 	.short	0x0038
        /*0034*/ 	.byte	0x00, 0xf4, 0x21, 0x00


	//----- nvinfo : EIATTR_KPARAM_INFO
	.align		4
.L_15:
        /*0038*/ 	.byte	0x04, 0x17
        /*003a*/ 	.short	(.L_17 - .L_16)
.L_16:
        /*003c*/ 	.word	0x00000000
        /*0040*/ 	.short	0x0006
        /*0042*/ 	.short	0x0030
        /*0044*/ 	.byte	0x00, 0xf4, 0x21, 0x00


	//----- nvinfo : EIATTR_KPARAM_INFO
	.align		4
.L_17:
        /*0048*/ 	.byte	0x04, 0x17
        /*004a*/ 	.short	(.L_19 - .L_18)
.L_18:
        /*004c*/ 	.word	0x00000000
        /*0050*/ 	.short	0x0005
        /*0052*/ 	.short	0x0028
        /*0054*/ 	.byte	0x00, 0xf4, 0x21, 0x00


	//----- nvinfo : EIATTR_KPARAM_INFO
	.align		4
.L_19:
        /*0058*/ 	.byte	0x04, 0x17
        /*005a*/ 	.short	(.L_21 - .L_20)
.L_20:
        /*005c*/ 	.word	0x00000000
        /*0060*/ 	.short	0x0004
        /*0062*/ 	.short	0x0020
        /*0064*/ 	.byte	0x00, 0xf4, 0x21, 0x00


	//----- nvinfo : EIATTR_KPARAM_INFO
	.align		4
.L_21:
        /*0068*/ 	.byte	0x04, 0x17
        /*006a*/ 	.short	(.L_23 - .L_22)
.L_22:
        /*006c*/ 	.word	0x00000000
        /*0070*/ 	.short	0x0003
        /*0072*/ 	.short	0x0018
        /*0074*/ 	.byte	0x00, 0xf4, 0x21, 0x00


	//----- nvinfo : EIATTR_KPARAM_INFO
	.align		4
.L_23:
        /*0078*/ 	.byte	0x04, 0x17
        /*007a*/ 	.short	(.L_25 - .L_24)
.L_24:
        /*007c*/ 	.word	0x00000000
        /*0080*/ 	.short	0x0002
        /*0082*/ 	.short	0x0010
        /*0084*/ 	.byte	0x00, 0xf4, 0x21, 0x00


	//----- nvinfo : EIATTR_KPARAM_INFO
	.align		4
.L_25:
        /*0088*/ 	.byte	0x04, 0x17
        /*008a*/ 	.short	(.L_27 - .L_26)
.L_26:
        /*008c*/ 	.word	0x00000000
        /*0090*/ 	.short	0x0001
        /*0092*/ 	.short	0x0008
        /*0094*/ 	.byte	0x00, 0xf4, 0x21, 0x00


	//----- nvinfo : EIATTR_KPARAM_INFO
	.align		4
.L_27:
        /*0098*/ 	.byte	0x04, 0x17
        /*009a*/ 	.short	(.L_29 - .L_28)
.L_28:
        /*009c*/ 	.word	0x00000000
        /*00a0*/ 	.short	0x0000
        /*00a2*/ 	.short	0x0000
        /*00a4*/ 	.byte	0x00, 0xf4, 0x21, 0x00


	//----- nvinfo : EIATTR_SPARSE_MMA_MASK
	.align		4
.L_29:
        /*00a8*/ 	.byte	0x03, 0x50
        /*00aa*/ 	.short	0x0000


	//----- nvinfo : EIATTR_MAXREG_COUNT
	.align		4
        /*00ac*/ 	.byte	0x03, 0x1b
        /*00ae*/ 	.short	0x00ff


	//----- nvinfo : EIATTR_COOP_GROUP_MASK_REGIDS
	.align		4
        /*00b0*/ 	.byte	0x04, 0x29
        /*00b2*/ 	.short	(.L_31 - .L_30)


	//   ....[0]....
.L_30:
        /*00b4*/ 	.word	0xffffffff


	//   ....[1]....
        /*00b8*/ 	.word	0xffffffff


	//   ....[2]....
        /*00bc*/ 	.word	0xffffffff


	//   ....[3]....
        /*00c0*/ 	.word	0xffffffff


	//   ....[4]....
        /*00c4*/ 	.word	0xffffffff


	//   ....[5]....
        /*00c8*/ 	.word	0xffffffff


	//----- nvinfo : EIATTR_COOP_GROUP_INSTR_OFFSETS
	.align		4
.L_31:
        /*00cc*/ 	.byte	0x04, 0x28
        /*00ce*/ 	.short	(.L_33 - .L_32)


	//   ....[0]....
.L_32:
        /*00d0*/ 	.word	0x00000e70


	//   ....[1]....
        /*00d4*/ 	.word	0x00000e80


	//   ....[2]....
        /*00d8*/ 	.word	0x00000ec0


	//   ....[3]....
        /*00dc*/ 	.word	0x00000f00


	//   ....[4]....
        /*00e0*/ 	.word	0x00001020


	//   ....[5]....
        /*00e4*/ 	.word	0x00001040


	//----- nvinfo : EIATTR_EXIT_INSTR_OFFSETS
	.align		4
.L_33:
        /*00e8*/ 	.byte	0x04, 0x1c
        /*00ea*/ 	.short	(.L_35 - .L_34)


	//   ....[0]....
.L_34:
        /*00ec*/ 	.word	0x00001200


	//   ....[1]....
        /*00f0*/ 	.word	0x00001250


	//----- nvinfo : EIATTR_REQNTID
	.align		4
.L_35:
        /*00f4*/ 	.byte	0x04, 0x10
        /*00f6*/ 	.short	(.L_37 - .L_36)
.L_36:
        /*00f8*/ 	.word	0x00000100
        /*00fc*/ 	.word	0x00000001
        /*0100*/ 	.word	0x00000001


	//----- nvinfo : EIATTR_CBANK_PARAM_SIZE
	.align		4
.L_37:
        /*0104*/ 	.byte	0x03, 0x19
        /*0106*/ 	.short	0x0048


	//----- nvinfo : EIATTR_PARAM_CBANK
	.align		4
        /*0108*/ 	.byte	0x04, 0x0a
        /*010a*/ 	.short	(.L_39 - .L_38)
	.align		4
.L_38:
        /*010c*/ 	.word	index@(.nv.constant0.triton_red_fused__unsafe_index_add_convolution_native_group_norm_33)
        /*0110*/ 	.short	0x0210
        /*0112*/ 	.short	0x0048


	//----- nvinfo : EIATTR_SW_WAR
	.align		4
.L_39:
        /*0114*/ 	.byte	0x04, 0x36
        /*0116*/ 	.short	(.L_41 - .L_40)
.L_40:
        /*0118*/ 	.word	0x00000008
.L_41:


//--------------------- .nv.callgraph             --------------------------
	.section	.nv.callgraph,"",@"SHT_CUDA_CALLGRAPH"
	.align	4
	.sectionentsize	8
	.align		4
        /*0000*/ 	.word	0x00000000
	.align		4
        /*0004*/ 	.word	0xffffffff
	.align		4
        /*0008*/ 	.word	0x00000000
	.align		4
        /*000c*/ 	.word	0xfffffffe
	.align		4
        /*0010*/ 	.word	0x00000000
	.align		4
        /*0014*/ 	.word	0xfffffffd
	.align		4
        /*0018*/ 	.word	0x00000000
	.align		4
        /*001c*/ 	.word	0xfffffffc


//--------------------- .text.triton_red_fused__unsafe_index_add_convolution_native_group_norm_33 --------------------------
	.section	.text.triton_red_fused__unsafe_index_add_convolution_native_group_norm_33,"ax",@progbits
	.sectionflags	@"SHF_BARRIERS=1"
	.align	128
        .global         triton_red_fused__unsafe_index_add_convolution_native_group_norm_33
        .type           triton_red_fused__unsafe_index_add_convolution_native_group_norm_33,@function
        .size           triton_red_fused__unsafe_index_add_convolution_native_group_norm_33,(.L_x_2 - triton_red_fused__unsafe_index_add_convolution_native_group_norm_33)
        .other          triton_red_fused__unsafe_index_add_convolution_native_group_norm_33,@"STO_CUDA_ENTRY STV_DEFAULT"
triton_red_fused__unsafe_index_add_convolution_native_group_norm_33:
.text.triton_red_fused__unsafe_index_add_convolution_native_group_norm_33:
[----:B------:R-:W0:Y:S01]  /*0000*/  LDC R1, c[0x0][0x28] ;  /* 0x00000a00ff017b82 */ /* 0x000e220000000800 */
[----:B------:R-:W1:Y:S07]  /*0010*/  S2R R19, SR_CTAID.X ;  /* 0x0000000000137919 */ /* 0x000e6e0000002500 */
[----:B------:R-:W2:Y:S01]  /*0020*/  LDC.64 R6, c[0x0][0x210] ;  /* 0x00008400ff067b82 */ /* 0x000ea20000000a00 */
[----:B------:R-:W-:Y:S01]  /*0030*/  ULDC.64 UR6, c[0x0][0x208] ;  /* 0x0000820000067ab9 */ /* 0x000fe20000000a00 */
[----:B------:R-:W3:Y:S06]  /*0040*/  S2R R16, SR_TID.X ;  /* 0x0000000000107919 */ /* 0x000eec0000002100 */
[----:B------:R-:W4:Y:S08]  /*0050*/  LDC.64 R4, c[0x0][0x210] ;  /* 0x00008400ff047b82 */ /* 0x000f300000000a00 */
[----:B------:R-:W5:Y:S01]  /*0060*/  LDC.64 R10, c[0x0][0x228] ;  /* 0x00008a00ff0a7b82 */ /* 0x000f620000000a00 */
[----:B------:R-:W-:Y:S01]  /*0070*/  IMAD.MOV.U32 R14, RZ, RZ, RZ ;  /* 0x000000ffff0e7224 */ /* 0x000fe200078e00ff */
[----:B------:R-:W-:-:S06]  /*0080*/  ULDC.64 UR8, c[0x0][0x218] ;  /* 0x0000860000087ab9 */ /* 0x000fcc0000000a00 */
[----:B------:R-:W1:Y:S01]  /*0090*/  S2UR UR5, SR_CgaCtaId ;  /* 0x00000000000579c3 */ /* 0x000e620000008800 */
[----:B--2---:R-:W2:Y:S01]  /*00a0*/  LDG.E.EL.64 R6, desc[UR6][R6.64] ;  /* 0x0000000606067981 */ /* 0x004ea2000c2e1b00 */
[----:B------:R-:W-:Y:S01]  /*00b0*/  UMOV UR4, 0x400 ;  /* 0x0000040000047882 */ /* 0x000fe20000000000 */
[----:B------:R-:W-:Y:S01]  /*00c0*/  ULDC.64 UR10, c[0x0][0x218] ;  /* 0x00008600000a7ab9 */ /* 0x000fe20000000a00 */
[----:B-1----:R-:W-:Y:S01]  /*00d0*/  IMAD.SHL.U32 R19, R19, 0x40, RZ ;  /* 0x0000004013137824 */ /* 0x002fe200078e00ff */
[----:B---3--:R-:W-:-:S04]  /*00e0*/  LOP3.LUT R15, R16, 0x40, RZ, 0xc0, !PT ;  /* 0x00000040100f7812 */ /* 0x008fc800078ec0ff */
[----:B------:R-:W-:-:S04]  /*00f0*/  LOP3.LUT R0, R19, 0x3f, R16, 0xf8, !PT ;  /* 0x0000003f13007812 */ /* 0x000fc800078ef810 */
[----:B------:R-:W-:Y:S02]  /*0100*/  SHF.R.S32.HI R3, RZ, 0x1f, R0 ;  /* 0x0000001fff037819 */ /* 0x000fe40000011400 */
[----:B------:R-:W-:Y:S02]  /*0110*/  LOP3.LUT R2, R15, 0x80, R16, 0xf8, !PT ;  /* 0x000000800f027812 */ /* 0x000fe400078ef810 */
[----:B------:R-:W-:Y:S02]  /*0120*/  LEA.HI R3, R3, R0, RZ, 0x2 ;  /* 0x0000000003037211 */ /* 0x000fe400078f10ff */
[----:B------:R-:W-:Y:S02]  /*0130*/  ISETP.GE.AND P0, PT, R0, 0x200, PT ;  /* 0x000002000000780c */ /* 0x000fe40003f06270 */
[----:B------:R-:W-:-:S05]  /*0140*/  LOP3.LUT R9, R3, 0xffffffc, RZ, 0xc0, !PT ;  /* 0x0ffffffc03097812 */ /* 0x000fca00078ec0ff */
[----:B------:R-:W-:Y:S01]  /*0150*/  IMAD.IADD R9, R0, 0x1, -R9 ;  /* 0x0000000100097824 */ /* 0x000fe200078e0a09 */
[----:B------:R-:W-:-:S03]  /*0160*/  SHF.R.U32.HI R2, RZ, 0x6, R2 ;  /* 0x00000006ff027819 */ /* 0x000fc60000011602 */
[----:B------:R-:W-:Y:S01]  /*0170*/  IMAD.SHL.U32 R13, R9, 0x10, RZ ;  /* 0x00000010090d7824 */ /* 0x000fe200078e00ff */
[----:B------:R-:W-:-:S03]  /*0180*/  CS2R R8, SRZ ;  /* 0x0000000000087805 */ /* 0x000fc6000001ff00 */
[----:B----4-:R-:W-:-:S04]  /*0190*/  IMAD.WIDE R12, R13, 0x8, R4 ;  /* 0x000000080d0c7825 */ /* 0x010fc800078e0204 */
[----:B------:R-:W-:Y:S01]  /*01a0*/  IMAD.WIDE.U32 R4, R2, 0x8, R4 ;  /* 0x0000000802047825 */ /* 0x000fe200078e0004 */
[----:B------:R-:W3:Y:S05]  /*01b0*/  @!P0 LDG.E.EL.64 R8, desc[UR6][R12.64] ;  /* 0x000000060c088981 */ /* 0x000eea000c2e1b00 */
[----:B------:R-:W4:Y:S01]  /*01c0*/  LDG.E.EL.64 R4, desc[UR6][R4.64] ;  /* 0x0000000604047981 */ /* 0x000f22000c2e1b00 */
[----:B------:R-:W-:Y:S02]  /*01d0*/  SHF.R.U32.HI R18, RZ, 0x2, R16 ;  /* 0x00000002ff127819 */ /* 0x000fe40000011610 */
[----:B------:R-:W-:Y:S02]  /*01e0*/  LOP3.LUT R21, R16, 0x80, RZ, 0xc0, !PT ;  /* 0x0000008010157812 */ /* 0x000fe400078ec0ff */
[----:B------:R-:W-:-:S02]  /*01f0*/  SHF.R.U32.HI R20, RZ, 0x2, R15 ;  /* 0x00000002ff147819 */ /* 0x000fc4000001160f */
[----:B------:R-:W-:Y:S02]  /*0200*/  SGXT.U32 R18, R18, 0x4 ;  /* 0x000000041212781a */ /* 0x000fe40000000000 */
[----:B------:R-:W-:-:S04]  /*0210*/  SHF.R.U32.HI R21, RZ, 0x2, R21 ;  /* 0x00000002ff157819 */ /* 0x000fc80000011615 */
[----:B------:R-:W-:-:S04]  /*0220*/  LOP3.LUT R18, R21, R18, R20, 0xfe, !PT ;  /* 0x0000001215127212 */ /* 0x000fc800078efe14 */
[----:B------:R-:W-:Y:S02]  /*0230*/  LOP3.LUT R17, R19, R18, RZ, 0xfc, !PT ;  /* 0x0000001213117212 */ /* 0x000fe400078efcff */
[----:B------:R-:W-:Y:S02]  /*0240*/  LOP3.LUT R22, R16, 0x3, RZ, 0xc0, !PT ;  /* 0x0000000310167812 */ /* 0x000fe400078ec0ff */
[----:B------:R-:W-:-:S03]  /*0250*/  ISETP.GE.AND P2, PT, R17, 0x200, PT ;  /* 0x000002001100780c */ /* 0x000fc60003f46270 */
[----:B------:R-:W-:-:S04]  /*0260*/  IMAD R17, R17, 0x10000, R22 ;  /* 0x0001000011117824 */ /* 0x000fc800078e0216 */
[----:B-----5:R-:W-:-:S06]  /*0270*/  IMAD.WIDE R10, R17, 0x4, R10 ;  /* 0x00000004110a7825 */ /* 0x020fcc00078e020a */
[----:B------:R1:W5:Y:S02]  /*0280*/  @!P2 LDG.E.EF R14, desc[UR6][R10.64] ;  /* 0x000000060a0ea981 */ /* 0x000364000c0e1900 */
[----:B-1----:R-:W1:Y:S01]  /*0290*/  LDC.64 R10, c[0x0][0x220] ;  /* 0x00008800ff0a7b82 */ /* 0x002e620000000a00 */
[----:B0-----:R-:W-:Y:S01]  /*02a0*/  UPRMT UR4, UR5, 0x654, UR4 ;  /* 0x0000065405047896 */ /* 0x001fe20008000004 */
[----:B--2---:R-:W-:-:S04]  /*02b0*/  SHF.R.U32.HI R15, RZ, 0x1a, R7 ;  /* 0x0000001aff0f7819 */ /* 0x004fc80000011607 */
[----:B------:R-:W-:-:S04]  /*02c0*/  LOP3.LUT R15, R15, 0x20, RZ, 0xc0, !PT ;  /* 0x000000200f0f7812 */ /* 0x000fc800078ec0ff */
[----:B------:R-:W-:-:S05]  /*02d0*/  IADD3 R15, P1, R6, R15, RZ ;  /* 0x0000000f060f7210 */ /* 0x000fca0007f3e0ff */
[----:B------:R-:W-:Y:S01]  /*02e0*/  IMAD.X R24, RZ, RZ, R7, P1 ;  /* 0x000000ffff187224 */ /* 0x000fe200008e0607 */
[----:B---3--:R-:W-:Y:S02]  /*02f0*/  SEL R26, R8, RZ, !P0 ;  /* 0x000000ff081a7207 */ /* 0x008fe40004000000 */
[----:B------:R-:W-:Y:S02]  /*0300*/  SEL R6, R9, RZ, !P0 ;  /* 0x000000ff09067207 */ /* 0x000fe40004000000 */
[--C-:B----4-:R-:W-:Y:S02]  /*0310*/  SHF.R.U32.HI R8, RZ, 0x18, R5.reuse ;  /* 0x00000018ff087819 */ /* 0x110fe40000011605 */
[----:B------:R-:W-:Y:S02]  /*0320*/  LEA R9, P3, R4, UR8, 0x2 ;  /* 0x0000000804097c11 */ /* 0x000fe4000f8610ff */
[----:B------:R-:W-:Y:S02]  /*0330*/  LOP3.LUT R8, R8, 0x80, RZ, 0xc0, !PT ;  /* 0x0000008008087812 */ /* 0x000fe400078ec0ff */
[----:B------:R-:W-:Y:S01]  /*0340*/  LEA.HI.X R23, R4, UR9, R5, 0x2, P3 ;  /* 0x0000000904177c11 */ /* 0x000fe200098f1405 */
[----:B------:R-:W-:Y:S01]  /*0350*/  ULDC.64 UR8, c[0x0][0x228] ;  /* 0x00008a0000087ab9 */ /* 0x000fe20000000a00 */
[----:B------:R-:W-:-:S02]  /*0360*/  IADD3 R8, P3, R8, R9, RZ ;  /* 0x0000000908087210 */ /* 0x000fc40007f7e0ff */
[--C-:B------:R-:W-:Y:S02]  /*0370*/  SHF.R.S32.HI R9, RZ, 0x2, R3.reuse ;  /* 0x00000002ff097819 */ /* 0x100fe40000011403 */
[----:B------:R-:W-:Y:S01]  /*0380*/  SHF.R.S32.HI R4, RZ, 0x1f, R3 ;  /* 0x0000001fff047819 */ /* 0x000fe20000011403 */
[----:B------:R-:W-:Y:S02]  /*0390*/  IMAD.SHL.U32 R5, R16, 0x40, RZ ;  /* 0x0000004010057824 */ /* 0x000fe400078e00ff */
[----:B------:R-:W-:Y:S01]  /*03a0*/  IMAD.X R23, RZ, RZ, R23, P3 ;  /* 0x000000ffff177224 */ /* 0x000fe200018e0617 */
[----:B------:R-:W-:Y:S02]  /*03b0*/  LEA R8, P3, R15, R8, 0x7 ;  /* 0x000000080f087211 */ /* 0x000fe400078638ff */
[----:B------:R-:W-:Y:S02]  /*03c0*/  LEA.HI R3, R4, R9, RZ, 0x5 ;  /* 0x0000000904037211 */ /* 0x000fe400078f28ff */
[----:B------:R-:W-:-:S02]  /*03d0*/  LOP3.LUT R5, R5, 0xc0, RZ, 0xc0, !PT ;  /* 0x000000c005057812 */ /* 0x000fc400078ec0ff */
[----:B------:R-:W-:Y:S02]  /*03e0*/  LEA.HI.X R4, R15, R23, R24, 0x7, P3 ;  /* 0x000000170f047211 */ /* 0x000fe400018f3c18 */
[----:B------:R-:W-:Y:S02]  /*03f0*/  LOP3.LUT R24, R3, 0xffffffe0, RZ, 0xc0, !PT ;  /* 0xffffffe003187812 */ /* 0x000fe400078ec0ff */
[----:B------:R-:W-:Y:S02]  /*0400*/  LOP3.LUT R3, R18, R5, RZ, 0xfc, !PT ;  /* 0x0000000512037212 */ /* 0x000fe400078efcff */
[----:B------:R-:W-:Y:S01]  /*0410*/  LEA.HI R18, R5, UR4, RZ, 0x1c ;  /* 0x0000000405127c11 */ /* 0x000fe2000f8fe0ff */
[----:B------:R-:W-:-:S04]  /*0420*/  IMAD.IADD R5, R9, 0x1, -R24 ;  /* 0x0000000109057824 */ /* 0x000fc800078e0a18 */
[----:B-1----:R-:W-:-:S04]  /*0430*/  IMAD.WIDE R10, R5, 0x4, R10 ;  /* 0x00000004050a7825 */ /* 0x002fc800078e020a */
[----:B------:R-:W-:-:S06]  /*0440*/  IMAD.MOV.U32 R5, RZ, RZ, RZ ;  /* 0x000000ffff057224 */ /* 0x000fcc00078e00ff */
[----:B------:R0:W2:Y:S01]  /*0450*/  @!P0 LDG.E.EL R5, desc[UR6][R10.64] ;  /* 0x000000060a058981 */ /* 0x0000a2000c2e1900 */
[----:B------:R-:W-:Y:S01]  /*0460*/  IMAD R3, R3, 0x4, R18 ;  /* 0x0000000403037824 */ /* 0x000fe200078e0212 */
[----:B-----5:R-:W-:Y:S01]  /*0470*/  SEL R18, R14, RZ, !P2 ;  /* 0x000000ff0e127207 */ /* 0x020fe20005000000 */
[----:B------:R-:W-:Y:S01]  /*0480*/  BAR.SYNC.DEFER_BLOCKING 0x0 ;  /* 0x0000000000007b1d */ /* 0x000fe20000010000 */
[----:B------:R-:W-:Y:S02]  /*0490*/  SHF.R.U32.HI R7, RZ, 0x1a, R6 ;  /* 0x0000001aff077819 */ /* 0x000fe40000011606 */
[----:B------:R-:W-:Y:S02]  /*04a0*/  SHF.R.S32.HI R15, RZ, 0x1f, R0 ;  /* 0x0000001fff0f7819 */ /* 0x000fe40000011400 */
[----:B------:R-:W-:Y:S02]  /*04b0*/  LOP3.LUT R7, R7, 0x20, RZ, 0xc0, !PT ;  /* 0x0000002007077812 */ /* 0x000fe400078ec0ff */
[----:B------:R-:W-:-:S02]  /*04c0*/  LEA.HI R23, R15, R0, RZ, 0x2 ;  /* 0x000000000f177211 */ /* 0x000fc400078f10ff */
[----:B------:R-:W-:Y:S02]  /*04d0*/  IADD3 R7, P1, R7, R26, RZ ;  /* 0x0000001a07077210 */ /* 0x000fe40007f3e0ff */
[----:B------:R-:W-:-:S03]  /*04e0*/  SHF.R.S32.HI R23, RZ, 0x2, R23 ;  /* 0x00000002ff177819 */ /* 0x000fc60000011417 */
[----:B------:R-:W-:Y:S01]  /*04f0*/  IMAD.X R15, RZ, RZ, R6, P1 ;  /* 0x000000ffff0f7224 */ /* 0x000fe200008e0606 */
[----:B------:R-:W-:Y:S01]  /*0500*/  STS [R3], R18 ;  /* 0x0000001203007388 */ /* 0x000fe20000000800 */
[----:B------:R-:W-:Y:S01]  /*0510*/  BAR.SYNC.DEFER_BLOCKING 0x0 ;  /* 0x0000000000007b1d */ /* 0x000fe20000010000 */
[----:B------:R-:W-:-:S04]  /*0520*/  LEA R6, P1, R7, R8, 0xc ;  /* 0x0000000807067211 */ /* 0x000fc800078260ff */
[----:B------:R-:W-:Y:S01]  /*0530*/  LEA.HI.X R7, R7, R4, R15, 0xc, P1 ;  /* 0x0000000407077211 */ /* 0x000fe200008f640f */
[----:B------:R-:W-:Y:S02]  /*0540*/  IMAD.SHL.U32 R4, R23, 0x8000, RZ ;  /* 0x0000800017047824 */ /* 0x000fe400078e00ff */
[----:B------:R-:W-:Y:S02]  /*0550*/  IMAD.MOV.U32 R8, RZ, RZ, RZ ;  /* 0x000000ffff087224 */ /* 0x000fe400078e00ff */
[----:B------:R-:W-:-:S05]  /*0560*/  IMAD.WIDE R14, R4, 0x4, R6 ;  /* 0x00000004040e7825 */ /* 0x000fca00078e0206 */
[----:B------:R-:W2:Y:S01]  /*0570*/  @!P0 LDG.E.EL R8, desc[UR6][R14.64] ;  /* 0x000000060e088981 */ /* 0x000ea2000c2e1900 */
[----:B------:R-:W-:-:S04]  /*0580*/  SHF.R.U32.HI R6, RZ, 0x4, R16 ;  /* 0x00000004ff067819 */ /* 0x000fc80000011610 */
[----:B------:R-:W-:Y:S02]  /*0590*/  LOP3.LUT R6, R6, 0xc, RZ, 0xc0, !PT ;  /* 0x0000000c06067812 */ /* 0x000fe400078ec0ff */
[----:B------:R-:W-:-:S03]  /*05a0*/  LOP3.LUT R23, R16, 0xff, RZ, 0xc0, !PT ;  /* 0x000000ff10177812 */ /* 0x000fc600078ec0ff */
[----:B------:R-:W-:-:S04]  /*05b0*/  VIADD R6, R6, UR4 ;  /* 0x0000000406067c36 */ /* 0x000fc80008000000 */
[----:B------:R-:W-:-:S05]  /*05c0*/  IMAD R6, R23, 0x4, R6 ;  /* 0x0000000417067824 */ /* 0x000fca00078e0206 */
[----:B------:R-:W1:Y:S01]  /*05d0*/  LDS R24, [R6] ;  /* 0x0000000006187984 */ /* 0x000e620000000800 */
[----:B------:R-:W-:-:S05]  /*05e0*/  IMAD.SHL.U32 R7, R16, 0x4, RZ ;  /* 0x0000000410077824 */ /* 0x000fca00078e00ff */
[----:B0-----:R-:W-:Y:S02]  /*05f0*/  LOP3.LUT R10, R7, 0xfc, RZ, 0xc0, !PT ;  /* 0x000000fc070a7812 */ /* 0x001fe400078ec0ff */
[----:B------:R-:W-:-:S03]  /*0600*/  LOP3.LUT R7, R2, 0xfc, R7, 0xf8, !PT ;  /* 0x000000fc02077812 */ /* 0x000fc600078ef807 */
[----:B------:R-:W-:-:S04]  /*0610*/  VIADD R10, R10, UR4 ;  /* 0x000000040a0a7c36 */ /* 0x000fc80008000000 */
[----:B------:R-:W-:Y:S01]  /*0620*/  IMAD R7, R7, 0x4, R10 ;  /* 0x0000000407077824 */ /* 0x000fe200078e020a */
[----:B------:R-:W-:Y:S02]  /*0630*/  LOP3.LUT R11, R16, 0xfc, RZ, 0xc0, !PT ;  /* 0x000000fc100b7812 */ /* 0x000fe400078ec0ff */
[----:B------:R-:W-:Y:S02]  /*0640*/  SHF.R.U32.HI R10, RZ, 0x2, R16 ;  /* 0x00000002ff0a7819 */ /* 0x000fe40000011610 */
[----:B------:R-:W-:Y:S02]  /*0650*/  IADD3 R19, R20, R19, R21 ;  /* 0x0000001314137210 */ /* 0x000fe40007ffe015 */
[----:B------:R-:W-:-:S04]  /*0660*/  SGXT.U32 R10, R10, 0x4 ;  /* 0x000000040a0a781a */ /* 0x000fc80000000000 */
[----:B------:R-:W-:-:S05]  /*0670*/  LOP3.LUT R19, R19, R10, RZ, 0xfc, !PT ;  /* 0x0000000a13137212 */ /* 0x000fca00078efcff */
[----:B------:R-:W-:Y:S02]  /*0680*/  IMAD R10, R19, 0x10000, R22 ;  /* 0x00010000130a7824 */ /* 0x000fe400078e0216 */
[----:B------:R-:W-:Y:S02]  /*0690*/  IMAD.SHL.U32 R9, R9, 0x8000, RZ ;  /* 0x0000800009097824 */ /* 0x000fe400078e00ff */
[----:B------:R-:W-:Y:S02]  /*06a0*/  IMAD.MOV.U32 R19, RZ, RZ, RZ ;  /* 0x000000ffff137224 */ /* 0x000fe400078e00ff */
[----:B------:R-:W-:Y:S01]  /*06b0*/  IMAD.MOV.U32 R22, RZ, RZ, RZ ;  /* 0x000000ffff167224 */ /* 0x000fe200078e00ff */
[----:B------:R-:W-:Y:S01]  /*06c0*/  BAR.SYNC.DEFER_BLOCKING 0x0 ;  /* 0x0000000000007b1d */ /* 0x000fe20000010000 */
[----:B--2---:R-:W-:-:S04]  /*06d0*/  FADD R15, R8, R5 ;  /* 0x00000005080f7221 */ /* 0x004fc80000000000 */
[----:B-1----:R-:W-:Y:S01]  /*06e0*/  FADD R18, R24, R15 ;  /* 0x0000000f18127221 */ /* 0x002fe20000000000 */
[----:B------:R-:W-:Y:S02]  /*06f0*/  VIADD R8, R11, UR4 ;  /* 0x000000040b087c36 */ /* 0x000fe40008000000 */
[----:B------:R-:W0:Y:S02]  /*0700*/  LDC.64 R14, c[0x0][0x230] ;  /* 0x00008c00ff0e7b82 */ /* 0x000e240000000a00 */
[----:B------:R1:W-:Y:S01]  /*0710*/  STS [R7], R18 ;  /* 0x0000001207007388 */ /* 0x0003e20000000800 */
[----:B------:R-:W-:Y:S01]  /*0720*/  IMAD R8, R23, 0x4, R8 ;  /* 0x0000000417087824 */ /* 0x000fe200078e0208 */
[----:B------:R-:W-:-:S04]  /*0730*/  ULDC.64 UR4, c[0x0][0x230] ;  /* 0x00008c0000047ab9 */ /* 0x000fc80000000a00 */
[----:B------:R-:W-:Y:S01]  /*0740*/  BAR.SYNC.DEFER_BLOCKING 0x0 ;  /* 0x0000000000007b1d */ /* 0x000fe20000010000 */
[----:B------:R-:W-:-:S05]  /*0750*/  IMAD.WIDE R10, R10, 0x4, RZ ;  /* 0x000000040a0a7825 */ /* 0x000fca00078e02ff */
[----:B------:R-:W2:Y:S01]  /*0760*/  LDS R23, [R8] ;  /* 0x0000000008177984 */ /* 0x000ea20000000800 */
[----:B------:R-:W-:Y:S01]  /*0770*/  LOP3.LUT R10, R10, 0x10, RZ, 0xfc, !PT ;  /* 0x000000100a0a7812 */ /* 0x000fe200078efcff */
[----:B0-----:R-:W-:-:S03]  /*0780*/  IMAD.WIDE R14, R17, 0x4, R14 ;  /* 0x00000004110e7825 */ /* 0x001fc600078e020e */
[----:B------:R-:W-:Y:S02]  /*0790*/  IADD3 R20, P1, R10, UR4, RZ ;  /* 0x000000040a147c10 */ /* 0x000fe4000ff3e0ff */
[----:B------:R-:W-:Y:S02]  /*07a0*/  SHF.R.S32.HI R17, RZ, 0x1f, R9 ;  /* 0x0000001fff117819 */ /* 0x000fe40000011409 */
[----:B------:R-:W-:Y:S02]  /*07b0*/  IADD3.X R25, R11, UR5, RZ, P1, !PT ;  /* 0x000000050b197c10 */ /* 0x000fe40008ffe4ff */
[----:B------:R-:W-:Y:S02]  /*07c0*/  ISETP.LT.AND P1, PT, R0, 0x200, PT ;  /* 0x000002000000780c */ /* 0x000fe40003f21270 */
[----:B------:R-:W-:Y:S01]  /*07d0*/  IADD3 R10, P3, R10, UR8, RZ ;  /* 0x000000080a0a7c10 */ /* 0x000fe2000ff7e0ff */
[----:B------:R-:W-:Y:S01]  /*07e0*/  IMAD.MOV.U32 R9, RZ, RZ, 0x4 ;  /* 0x00000004ff097424 */ /* 0x000fe200078e00ff */
[----:B------:R-:W-:-:S02]  /*07f0*/  SEL R21, RZ, 0x3f800000, !P1 ;  /* 0x3f800000ff157807 */ /* 0x000fc40004800000 */
[----:B-1----:R-:W-:Y:S02]  /*0800*/  FSEL R18, R18, RZ, !P0 ;  /* 0x000000ff12127208 */ /* 0x002fe40004000000 */
[----:B------:R-:W-:Y:S01]  /*0810*/  IADD3.X R11, R11, UR9, RZ, P3, !PT ;  /* 0x000000090b0b7c10 */ /* 0x000fe20009ffe4ff */
[----:B------:R-:W-:Y:S01]  /*0820*/  ULDC.64 UR8, c[0x0][0x210] ;  /* 0x0000840000087ab9 */ /* 0x000fe20000000a00 */
[----:B--2---:R0:W-:Y:S02]  /*0830*/  @!P2 STG.E desc[UR6][R14.64], R23 ;  /* 0x000000170e00a986 */ /* 0x0041e4000c101906 */
[----:B0-----:R-:W-:-:S07]  /*0840*/  SHF.L.U64.HI R23, R4, 0x2, R17 ;  /* 0x0000000204177819 */ /* 0x001fce0000010211 */
.L_x_0:
[----:B------:R-:W-:Y:S01]  /*0850*/  SHF.R.U64 R16, R9, 0x3, R22 ;  /* 0x0000000309107819 */ /* 0x000fe20000001216 */
[----:B------:R-:W0:Y:S03]  /*0860*/  LDC.64 R14, c[0x0][0x210] ;  /* 0x00008400ff0e7b82 */ /* 0x000e260000000a00 */
[----:B------:R-:W-:-:S04]  /*0870*/  LOP3.LUT R16, R16, 0x1f8, RZ, 0xc0, !PT ;  /* 0x000001f810107812 */ /* 0x000fc800078ec0ff */
[----:B------:R-:W-:-:S05]  /*0880*/  IADD3 R16, P1, R16, UR8, RZ ;  /* 0x0000000810107c10 */ /* 0x000fca000ff3e0ff */
[----:B------:R-:W-:Y:S01]  /*0890*/  IMAD.X R17, RZ, RZ, UR9, P1 ;  /* 0x00000009ff117e24 */ /* 0x000fe200088e06ff */
[----:B------:R-:W-:-:S05]  /*08a0*/  LOP3.LUT R27, R2, 0x3c, R9, 0xf8, !PT ;  /* 0x0000003c021b7812 */ /* 0x000fca00078ef809 */
[----:B------:R-:W2:Y:S01]  /*08b0*/  LDG.E.EL.64 R16, desc[UR6][R16.64] ;  /* 0x0000000610107981 */ /* 0x000ea2000c2e1b00 */
[----:B0-----:R-:W-:-:S06]  /*08c0*/  IMAD.WIDE.U32 R14, R27, 0x8, R14 ;  /* 0x000000081b0e7825 */ /* 0x001fcc00078e000e */
[----:B------:R-:W3:Y:S01]  /*08d0*/  LDG.E.EL.64 R14, desc[UR6][R14.64] ;  /* 0x000000060e0e7981 */ /* 0x000ee2000c2e1b00 */
[----:B--2---:R-:W-:-:S04]  /*08e0*/  SHF.R.U32.HI R27, RZ, 0x1a, R17 ;  /* 0x0000001aff1b7819 */ /* 0x004fc80000011611 */
[----:B------:R-:W-:-:S04]  /*08f0*/  LOP3.LUT R27, R27, 0x20, RZ, 0xc0, !PT ;  /* 0x000000201b1b7812 */ /* 0x000fc800078ec0ff */
[----:B------:R-:W-:Y:S02]  /*0900*/  IADD3 R27, P1, R16, R27, RZ ;  /* 0x0000001b101b7210 */ /* 0x000fe40007f3e0ff */
[----:B---3--:R-:W-:-:S03]  /*0910*/  SHF.R.U32.HI R26, RZ, 0x18, R15 ;  /* 0x00000018ff1a7819 */ /* 0x008fc6000001160f */
[----:B------:R-:W-:Y:S01]  /*0920*/  IMAD.X R24, RZ, RZ, R17, P1 ;  /* 0x000000ffff187224 */ /* 0x000fe200008e0611 */
[----:B------:R-:W-:Y:S02]  /*0930*/  LEA R29, P1, R14, UR10, 0x2 ;  /* 0x0000000a0e1d7c11 */ /* 0x000fe4000f8210ff */
[----:B------:R-:W-:Y:S02]  /*0940*/  LOP3.LUT R26, R26, 0x80, RZ, 0xc0, !PT ;  /* 0x000000801a1a7812 */ /* 0x000fe400078ec0ff */
[----:B------:R-:W-:Y:S02]  /*0950*/  LEA.HI.X R16, R14, UR11, R15, 0x2, P1 ;  /* 0x0000000b0e107c11 */ /* 0x000fe400088f140f */
[----:B------:R-:W-:Y:S02]  /*0960*/  IADD3 R26, P1, R26, R29, RZ ;  /* 0x0000001d1a1a7210 */ /* 0x000fe40007f3e0ff */
[----:B------:R-:W-:-:S03]  /*0970*/  SHF.R.U32.HI R15, RZ, 0xc, R9 ;  /* 0x0000000cff0f7819 */ /* 0x000fc60000011609 */
[----:B------:R-:W-:Y:S01]  /*0980*/  IMAD.X R16, RZ, RZ, R16, P1 ;  /* 0x000000ffff107224 */ /* 0x000fe200008e0610 */
[----:B------:R-:W-:Y:S01]  /*0990*/  LEA R26, P1, R27, R26, 0x7 ;  /* 0x0000001a1b1a7211 */ /* 0x000fe200078238ff */
[----:B------:R-:W-:-:S03]  /*09a0*/  IMAD.WIDE.U32 R14, R15, 0x8, R12 ;  /* 0x000000080f0e7825 */ /* 0x000fc600078e000c */
[----:B------:R-:W-:Y:S02]  /*09b0*/  LEA.HI.X R27, R27, R16, R24, 0x7, P1 ;  /* 0x000000101b1b7211 */ /* 0x000fe400008f3c18 */
[----:B------:R-:W-:Y:S01]  /*09c0*/  CS2R R16, SRZ ;  /* 0x0000000000107805 */ /* 0x000fe2000001ff00 */
[----:B------:R-:W-:-:S05]  /*09d0*/  IMAD.MOV.U32 R24, RZ, RZ, RZ ;  /* 0x000000ffff187224 */ /* 0x000fca00078e00ff */
[----:B------:R-:W2:Y:S04]  /*09e0*/  @!P0 LDG.E.EL.64 R16, desc[UR6][R14.64] ;  /* 0x000000060e108981 */ /* 0x000ea8000c2e1b00 */
[----:B------:R-:W3:Y:S01]  /*09f0*/  @!P2 LDG.E.EF R24, desc[UR6][R10.64] ;  /* 0x000000060a18a981 */ /* 0x000ee2000c0e1900 */
[----:B------:R-:W-:Y:S01]  /*0a00*/  BAR.SYNC.DEFER_BLOCKING 0x0 ;  /* 0x0000000000007b1d */ /* 0x000fe20000010000 */
[----:B--2---:R-:W-:Y:S02]  /*0a10*/  SEL R17, R17, RZ, !P0 ;  /* 0x000000ff11117207 */ /* 0x004fe40004000000 */
[----:B------:R-:W-:Y:S02]  /*0a20*/  SEL R29, R16, RZ, !P0 ;  /* 0x000000ff101d7207 */ /* 0x000fe40004000000 */
[----:B------:R-:W-:-:S02]  /*0a30*/  SHF.R.U32.HI R16, RZ, 0x1a, R17 ;  /* 0x0000001aff107819 */ /* 0x000fc40000011611 */
[----:B---3--:R-:W-:Y:S02]  /*0a40*/  SEL R24, R24, RZ, !P2 ;  /* 0x000000ff18187207 */ /* 0x008fe40005000000 */
[----:B------:R-:W-:-:S03]  /*0a50*/  LOP3.LUT R16, R16, 0x20, RZ, 0xc0, !PT ;  /* 0x0000002010107812 */ /* 0x000fc600078ec0ff */
[----:B------:R0:W-:Y:S01]  /*0a60*/  STS [R3], R24 ;  /* 0x0000001803007388 */ /* 0x0001e20000000800 */
[----:B------:R-:W-:Y:S01]  /*0a70*/  BAR.SYNC.DEFER_BLOCKING 0x0 ;  /* 0x0000000000007b1d */ /* 0x000fe20000010000 */
[----:B------:R-:W-:-:S05]  /*0a80*/  IADD3 R16, P1, R16, R29, RZ ;  /* 0x0000001d10107210 */ /* 0x000fca0007f3e0ff */
[----:B------:R-:W-:Y:S01]  /*0a90*/  IMAD.X R28, RZ, RZ, R17, P1 ;  /* 0x000000ffff1c7224 */ /* 0x000fe200008e0611 */
[----:B------:R-:W-:-:S04]  /*0aa0*/  LEA R17, P1, R16, R26, 0xc ;  /* 0x0000001a10117211 */ /* 0x000fc800078260ff */
[----:B------:R-:W-:Y:S02]  /*0ab0*/  LEA.HI.X R26, R16, R27, R28, 0xc, P1 ;  /* 0x0000001b101a7211 */ /* 0x000fe400008f641c */
[----:B------:R-:W-:-:S05]  /*0ac0*/  LEA R16, P1, R4, R17, 0x2 ;  /* 0x0000001104107211 */ /* 0x000fca00078210ff */
[----:B------:R-:W-:Y:S02]  /*0ad0*/  IMAD.X R17, R26, 0x1, R23, P1 ;  /* 0x000000011a117824 */ /* 0x000fe400008e0617 */
[----:B------:R-:W-:Y:S01]  /*0ae0*/  IMAD.MOV.U32 R26, RZ, RZ, RZ ;  /* 0x000000ffff1a7224 */ /* 0x000fe200078e00ff */
[----:B------:R-:W1:Y:S05]  /*0af0*/  LDS R14, [R6] ;  /* 0x00000000060e7984 */ /* 0x000e6a0000000800 */
[----:B------:R-:W2:Y:S01]  /*0b00*/  @!P0 LDG.E.EL R26, desc[UR6][R16.64] ;  /* 0x00000006101a8981 */ /* 0x000ea2000c2e1900 */
[----:B0-----:R-:W-:Y:S01]  /*0b10*/  @!P2 IMAD.MOV.U32 R24, RZ, RZ, R20 ;  /* 0x000000ffff18a224 */ /* 0x001fe200078e0014 */
[----:B------:R-:W-:Y:S01]  /*0b20*/  BAR.SYNC.DEFER_BLOCKING 0x0 ;  /* 0x0000000000007b1d */ /* 0x000fe20000010000 */
[----:B------:R-:W-:-:S05]  /*0b30*/  IADD3 R10, P4, R10, 0x10, RZ ;  /* 0x000000100a0a7810 */ /* 0x000fca0007f9e0ff */
[----:B------:R-:W-:Y:S02]  /*0b40*/  IMAD.X R11, RZ, RZ, R11, P4 ;  /* 0x000000ffff0b7224 */ /* 0x000fe400020e060b */
[----:B--2---:R-:W-:-:S04]  /*0b50*/  FADD R15, R26, R5 ;  /* 0x000000051a0f7221 */ /* 0x004fc80000000000 */
[----:B-1----:R-:W-:-:S05]  /*0b60*/  FADD R14, R14, R15 ;  /* 0x0000000f0e0e7221 */ /* 0x002fca0000000000 */
[----:B------:R0:W-:Y:S01]  /*0b70*/  STS [R7], R14 ;  /* 0x0000000e07007388 */ /* 0x0001e20000000800 */
[----:B------:R-:W-:Y:S01]  /*0b80*/  BAR.SYNC.DEFER_BLOCKING 0x0 ;  /* 0x0000000000007b1d */ /* 0x000fe20000010000 */
[----:B------:R-:W-:-:S05]  /*0b90*/  FADD R26, R21, 1 ;  /* 0x3f800000151a7421 */ /* 0x000fca0000000000 */
[C---:B------:R-:W-:Y:S01]  /*0ba0*/  FSETP.GEU.AND P3, PT, |R26|.reuse, 1.175494350822287508e-38, PT ;  /* 0x008000001a00780b */ /* 0x040fe20003f6e200 */
[C---:B------:R-:W-:Y:S01]  /*0bb0*/  FMUL R27, R26.reuse, 0.25 ;  /* 0x3e8000001a1b7820 */ /* 0x040fe20000400000 */
[----:B------:R-:W-:Y:S01]  /*0bc0*/  FSETP.GT.AND P1, PT, |R26|, 8.50705917302346158658e+37, PT ;  /* 0x7e8000001a00780b */ /* 0x000fe20003f24200 */
[----:B------:R-:W-:-:S03]  /*0bd0*/  FADD R16, R14, -R18 ;  /* 0x800000120e107221 */ /* 0x000fc60000000000 */
[----:B------:R-:W-:Y:S01]  /*0be0*/  FSEL R27, R27, R26, P1 ;  /* 0x0000001a1b1b7208 */ /* 0x000fe20000800000 */
[----:B------:R-:W-:Y:S01]  /*0bf0*/  FMUL R17, R16, 0.25 ;  /* 0x3e80000010117820 */ /* 0x000fe20000400000 */
[----:B------:R-:W1:Y:S05]  /*0c00*/  LDS R15, [R8] ;  /* 0x00000000080f7984 */ /* 0x000e6a0000000800 */
[----:B------:R-:W-:Y:S01]  /*0c10*/  @!P3 FMUL R27, R27, 16777216 ;  /* 0x4b8000001b1bb820 */ /* 0x000fe20000400000 */
[----:B------:R-:W-:Y:S02]  /*0c20*/  FSEL R17, R17, R16, P1 ;  /* 0x0000001011117208 */ /* 0x000fe40000800000 */
[----:B------:R-:W-:-:S03]  /*0c30*/  IADD3 R9, P1, R9, 0x4, RZ ;  /* 0x0000000409097810 */ /* 0x000fc60007f3e0ff */
[----:B------:R-:W2:Y:S02]  /*0c40*/  MUFU.RCP R27, R27 ;  /* 0x0000001b001b7308 */ /* 0x000ea40000001000 */
[----:B------:R-:W-:Y:S01]  /*0c50*/  IMAD.X R22, RZ, RZ, R22, P1 ;  /* 0x000000ffff167224 */ /* 0x000fe200008e0616 */
[----:B------:R-:W-:Y:S01]  /*0c60*/  ISETP.GE.U32.AND P1, PT, R9, 0x10000, PT ;  /* 0x000100000900780c */ /* 0x000fe20003f26070 */
[----:B------:R-:W-:-:S03]  /*0c70*/  @!P3 FMUL R17, R17, 16777216 ;  /* 0x4b8000001111b820 */ /* 0x000fc60000400000 */
[----:B------:R-:W-:Y:S02]  /*0c80*/  ISETP.GE.U32.AND.EX P1, PT, R22, RZ, PT, P1 ;  /* 0x000000ff1600720c */ /* 0x000fe40003f26110 */
[----:B------:R-:W-:Y:S01]  /*0c90*/  IADD3 R20, P3, R20, 0x10, RZ ;  /* 0x0000001014147810 */ /* 0x000fe20007f7e0ff */
[----:B--2---:R-:W-:-:S04]  /*0ca0*/  FFMA R17, R27, R17, R18 ;  /* 0x000000111b117223 */ /* 0x004fc80000000012 */
[----:B0-----:R-:W-:Y:S01]  /*0cb0*/  FADD R14, R14, -R17 ;  /* 0x800000110e0e7221 */ /* 0x001fe20000000000 */
[----:B------:R-:W-:Y:S02]  /*0cc0*/  FSEL R21, R26, R21, !P0 ;  /* 0x000000151a157208 */ /* 0x000fe40004000000 */
[----:B------:R-:W-:Y:S01]  /*0cd0*/  FSEL R18, R17, R18, !P0 ;  /* 0x0000001211127208 */ /* 0x000fe20004000000 */
[----:B------:R-:W-:Y:S01]  /*0ce0*/  @!P0 FFMA R19, R16, R14, R19 ;  /* 0x0000000e10138223 */ /* 0x000fe20000000013 */
[----:B-1----:R0:W-:Y:S02]  /*0cf0*/  @!P2 STG.E desc[UR6][R24.64], R15 ;  /* 0x0000000f1800a986 */ /* 0x0021e4000c101906 */
[----:B0-----:R-:W-:Y:S01]  /*0d00*/  IMAD.X R25, RZ, RZ, R25, P3 ;  /* 0x000000ffff197224 */ /* 0x001fe200018e0619 */
[----:B------:R-:W-:Y:S06]  /*0d10*/  @!P1 BRA `(.L_x_0) ;  /* 0xfffffff800cc9947 */ /* 0x000fec000383ffff */
[----:B------:R-:W0:Y:S01]  /*0d20*/  S2R R16, SR_TID.X ;  /* 0x0000000000107919 */ /* 0x000e220000002100 */
[----:B------:R-:W1:Y:S01]  /*0d30*/  S2UR UR4, SR_CgaCtaId ;  /* 0x00000000000479c3 */ /* 0x000e620000008800 */
[----:B------:R-:W-:-:S07]  /*0d40*/  UMOV UR5, 0x400 ;  /* 0x0000040000057882 */ /* 0x000fce0000000000 */
[----:B------:R-:W-:Y:S01]  /*0d50*/  BAR.SYNC.DEFER_BLOCKING 0x0 ;  /* 0x0000000000007b1d */ /* 0x000fe20000010000 */
[----:B-1----:R-:W-:Y:S01]  /*0d60*/  UPRMT UR4, UR4, 0x654, UR5 ;  /* 0x0000065404047896 */ /* 0x002fe20008000005 */
[----:B0-----:R-:W-:Y:S01]  /*0d70*/  SHF.R.U32.HI R3, RZ, 0x6, R16 ;  /* 0x00000006ff037819 */ /* 0x001fe20000011610 */
[C---:B------:R-:W-:Y:S01]  /*0d80*/  IMAD.SHL.U32 R4, R16.reuse, 0x4, RZ ;  /* 0x0000000410047824 */ /* 0x040fe200078e00ff */
[C---:B------:R-:W-:Y:S02]  /*0d90*/  LOP3.LUT R2, R16.reuse, 0x3f, RZ, 0xc0, !PT ;  /* 0x0000003f10027812 */ /* 0x040fe400078ec0ff */
[----:B------:R-:W-:Y:S02]  /*0da0*/  SGXT.U32 R3, R3, 0x2 ;  /* 0x000000020303781a */ /* 0x000fe40000000000 */
[----:B------:R-:W-:Y:S01]  /*0db0*/  ISETP.GE.AND P1, PT, R16, 0x100, PT ;  /* 0x000001001000780c */ /* 0x000fe20003f26270 */
[----:B------:R-:W-:Y:S01]  /*0dc0*/  IMAD.SHL.U32 R2, R2, 0x10, RZ ;  /* 0x0000001002027824 */ /* 0x000fe200078e00ff */
[C---:B------:R-:W-:Y:S01]  /*0dd0*/  ISETP.EQ.AND P0, PT, R3.reuse, RZ, !P0 ;  /* 0x000000ff0300720c */ /* 0x040fe20004702270 */
[----:B------:R-:W-:-:S05]  /*0de0*/  IMAD.SHL.U32 R5, R3, 0x4, RZ ;  /* 0x0000000403057824 */ /* 0x000fca00078e00ff */
[----:B------:R-:W-:-:S05]  /*0df0*/  LOP3.LUT R6, R2, R5, RZ, 0xfc, !PT ;  /* 0x0000000502067212 */ /* 0x000fca00078efcff */
[----:B------:R-:W-:Y:S04]  /*0e00*/  STS [R6+UR4], R18 ;  /* 0x0000001206007988 */ /* 0x000fe80008000804 */
[----:B------:R-:W-:Y:S04]  /*0e10*/  STS [R6+UR4+0x400], R19 ;  /* 0x0004001306007988 */ /* 0x000fe80008000804 */
[----:B------:R-:W-:Y:S01]  /*0e20*/  STS [R6+UR4+0x800], R21 ;  /* 0x0008001506007988 */ /* 0x000fe20008000804 */
[----:B------:R-:W-:Y:S06]  /*0e30*/  BAR.SYNC.DEFER_BLOCKING 0x0 ;  /* 0x0000000000007b1d */ /* 0x000fec0000010000 */
[----:B------:R-:W0:Y:S04]  /*0e40*/  @!P1 LDS R10, [R4+UR4+0x800] ;  /* 0x00080004040a9984 */ /* 0x000e280008000800 */
[----:B------:R-:W1:Y:S04]  /*0e50*/  @!P1 LDS R8, [R4+UR4] ;  /* 0x0000000404089984 */ /* 0x000e680008000800 */
[----:B------:R-:W-:Y:S04]  /*0e60*/  @!P1 LDS R9, [R4+UR4+0x400] ;  /* 0x0004000404099984 */ /* 0x000fe80008000800 */
[----:B0-----:R-:W0:Y:S04]  /*0e70*/  SHFL.BFLY PT, R7, R10, 0x2, 0x1f ;  /* 0x0c401f000a077f89 */ /* 0x001e2800000e0000 */
[----:B-1----:R-:W1:Y:S01]  /*0e80*/  SHFL.BFLY PT, R11, R8, 0x2, 0x1f ;  /* 0x0c401f00080b7f89 */ /* 0x002e6200000e0000 */
[----:B0-----:R-:W-:-:S04]  /*0e90*/  FADD R5, R10, R7 ;  /* 0x000000070a057221 */ /* 0x001fc80000000000 */
[C---:B------:R-:W-:Y:S01]  /*0ea0*/  FMUL R12, R5.reuse, 0.25 ;  /* 0x3e800000050c7820 */ /* 0x040fe20000400000 */
[C---:B------:R-:W-:Y:S01]  /*0eb0*/  FSETP.GEU.AND P2, PT, |R5|.reuse, 1.175494350822287508e-38, PT ;  /* 0x008000000500780b */ /* 0x040fe20003f4e200 */
[----:B------:R-:W0:Y:S01]  /*0ec0*/  SHFL.BFLY PT, R6, R5, 0x1, 0x1f ;  /* 0x0c201f0005067f89 */ /* 0x000e2200000e0000 */
[----:B------:R-:W-:Y:S01]  /*0ed0*/  FSETP.GT.AND P1, PT, |R5|, 8.50705917302346158658e+37, PT ;  /* 0x7e8000000500780b */ /* 0x000fe20003f24200 */
[----:B-1----:R-:W-:-:S03]  /*0ee0*/  FADD R11, -R8, R11 ;  /* 0x0000000b080b7221 */ /* 0x002fc60000000100 */
[----:B------:R-:W-:Y:S02]  /*0ef0*/  FSEL R13, R12, R5, P1 ;  /* 0x000000050c0d7208 */ /* 0x000fe40000800000 */
[----:B------:R-:W1:Y:S05]  /*0f00*/  SHFL.BFLY PT, R12, R9, 0x2, 0x1f ;  /* 0x0c401f00090c7f89 */ /* 0x000e6a00000e0000 */
[----:B------:R-:W-:Y:S02]  /*0f10*/  @!P2 FMUL R13, R13, 16777216 ;  /* 0x4b8000000d0da820 */ /* 0x000fe40000400000 */
[----:B------:R-:W-:Y:S01]  /*0f20*/  @P1 FMUL R7, R7, 0.25 ;  /* 0x3e80000007071820 */ /* 0x000fe20000400000 */
[----:B------:R-:W-:Y:S01]  /*0f30*/  FSETP.NEU.AND P1, PT, R5, RZ, PT ;  /* 0x000000ff0500720b */ /* 0x000fe20003f2d000 */
[----:B------:R-:W2:Y:S02]  /*0f40*/  MUFU.RCP R14, R13 ;  /* 0x0000000d000e7308 */ /* 0x000ea40000001000 */
[----:B------:R-:W-:-:S04]  /*0f50*/  @!P2 FMUL R7, R7, 16777216 ;  /* 0x4b8000000707a820 */ /* 0x000fc80000400000 */
[----:B--2---:R-:W-:Y:S01]  /*0f60*/  FMUL R14, R14, R7 ;  /* 0x000000070e0e7220 */ /* 0x004fe20000400000 */
[----:B0-----:R-:W-:Y:S01]  /*0f70*/  FADD R7, R5, R6 ;  /* 0x0000000605077221 */ /* 0x001fe20000000000 */
[----:B-1----:R-:W-:Y:S01]  /*0f80*/  FADD R15, R9, R12 ;  /* 0x0000000c090f7221 */ /* 0x002fe20000000000 */
[----:B------:R-:W-:Y:S02]  /*0f90*/  FMUL R9, R11, R11 ;  /* 0x0000000b0b097220 */ /* 0x000fe40000400000 */
[----:B------:R-:W-:Y:S01]  /*0fa0*/  FSEL R14, R14, RZ, P1 ;  /* 0x000000ff0e0e7208 */ /* 0x000fe20000800000 */
[C---:B------:R-:W-:Y:S01]  /*0fb0*/  FMUL R12, R7.reuse, 0.25 ;  /* 0x3e800000070c7820 */ /* 0x040fe20000400000 */
[C---:B------:R-:W-:Y:S01]  /*0fc0*/  FSETP.GEU.AND P2, PT, |R7|.reuse, 1.175494350822287508e-38, PT ;  /* 0x008000000700780b */ /* 0x040fe20003f4e200 */
[----:B------:R-:W-:Y:S01]  /*0fd0*/  FMUL R9, R10, R9 ;  /* 0x000000090a097220 */ /* 0x000fe20000400000 */
[----:B------:R-:W-:Y:S01]  /*0fe0*/  FSETP.GT.AND P1, PT, |R7|, 8.50705917302346158658e+37, PT ;  /* 0x7e8000000700780b */ /* 0x000fe20003f24200 */
[----:B------:R-:W-:-:S02]  /*0ff0*/  FFMA R8, R11, R14, R8 ;  /* 0x0000000e0b087223 */ /* 0x000fc40000000008 */
[----:B------:R-:W-:Y:S01]  /*1000*/  FFMA R9, R14, R9, R15 ;  /* 0x000000090e097223 */ /* 0x000fe2000000000f */
[----:B------:R-:W-:Y:S02]  /*1010*/  FSEL R12, R12, R7, P1 ;  /* 0x000000070c0c7208 */ /* 0x000fe40000800000 */
[----:B------:R-:W0:Y:S01]  /*1020*/  SHFL.BFLY PT, R11, R8, 0x1, 0x1f ;  /* 0x0c201f00080b7f89 */ /* 0x000e2200000e0000 */
[----:B------:R-:W-:-:S03]  /*1030*/  LOP3.LUT R14, R16, 0x3, RZ, 0xc0, !PT ;  /* 0x00000003100e7812 */ /* 0x000fc600078ec0ff */
[----:B------:R-:W1:Y:S01]  /*1040*/  SHFL.BFLY PT, R10, R9, 0x1, 0x1f ;  /* 0x0c201f00090a7f89 */ /* 0x000e6200000e0000 */
[----:B------:R-:W-:Y:S02]  /*1050*/  @!P2 FMUL R12, R12, 16777216 ;  /* 0x4b8000000c0ca820 */ /* 0x000fe40000400000 */
[----:B------:R-:W-:Y:S01]  /*1060*/  @P1 FMUL R6, R6, 0.25 ;  /* 0x3e80000006061820 */ /* 0x000fe20000400000 */
[----:B------:R-:W-:Y:S01]  /*1070*/  ISETP.NE.AND P1, PT, R14, RZ, PT ;  /* 0x000000ff0e00720c */ /* 0x000fe20003f25270 */
[----:B------:R-:W2:Y:S02]  /*1080*/  MUFU.RCP R13, R12 ;  /* 0x0000000c000d7308 */ /* 0x000ea40000001000 */
[----:B------:R-:W-:Y:S01]  /*1090*/  @!P2 FMUL R6, R6, 16777216 ;  /* 0x4b8000000606a820 */ /* 0x000fe20000400000 */
[----:B------:R-:W-:Y:S02]  /*10a0*/  FSETP.NEU.AND P2, PT, R7, RZ, PT ;  /* 0x000000ff0700720b */ /* 0x000fe40003f4d000 */
[----:B------:R-:W-:Y:S01]  /*10b0*/  ISETP.LT.AND P1, PT, R16, 0x100, !P1 ;  /* 0x000001001000780c */ /* 0x000fe20004f21270 */
[----:B0-----:R-:W-:Y:S01]  /*10c0*/  FADD R11, -R8, R11 ;  /* 0x0000000b080b7221 */ /* 0x001fe20000000100 */
[----:B--2---:R-:W-:-:S11]  /*10d0*/  FMUL R13, R13, R6 ;  /* 0x000000060d0d7220 */ /* 0x004fd60000400000 */
[----:B------:R-:W-:Y:S01]  /*10e0*/  @P1 STS [R4+UR4+0x800], R7 ;  /* 0x0008000704001988 */ /* 0x000fe20008000804 */
[----:B------:R-:W-:Y:S01]  /*10f0*/  FMUL R6, R11, R11 ;  /* 0x0000000b0b067220 */ /* 0x000fe20000400000 */
[----:B-1----:R-:W-:Y:S01]  /*1100*/  FADD R10, R9, R10 ;  /* 0x0000000a090a7221 */ /* 0x002fe20000000000 */
[----:B------:R-:W-:Y:S02]  /*1110*/  FSEL R13, R13, RZ, P2 ;  /* 0x000000ff0d0d7208 */ /* 0x000fe40001000000 */
[----:B------:R-:W-:-:S03]  /*1120*/  FMUL R6, R5, R6 ;  /* 0x0000000605067220 */ /* 0x000fc60000400000 */
[----:B------:R-:W-:Y:S01]  /*1130*/  FFMA R5, R11, R13, R8 ;  /* 0x0000000d0b057223 */ /* 0x000fe20000000008 */
[----:B------:R-:W-:Y:S01]  /*1140*/  FFMA R13, R13, R6, R10 ;  /* 0x000000060d0d7223 */ /* 0x000fe2000000000a */
[----:B------:R-:W0:Y:S03]  /*1150*/  LDC.64 R8, c[0x0][0x238] ;  /* 0x00008e00ff087b82 */ /* 0x000e260000000a00 */
[----:B------:R-:W-:Y:S04]  /*1160*/  @P1 STS [R4+UR4], R5 ;  /* 0x0000000504001988 */ /* 0x000fe80008000804 */
[----:B------:R-:W-:Y:S01]  /*1170*/  @P1 STS [R4+UR4+0x400], R13 ;  /* 0x0004000d04001988 */ /* 0x000fe20008000804 */
[----:B------:R-:W1:Y:S08]  /*1180*/  LDC.64 R10, c[0x0][0x240] ;  /* 0x00009000ff0a7b82 */ /* 0x000e700000000a00 */
[----:B------:R-:W-:Y:S01]  /*1190*/  BAR.SYNC.DEFER_BLOCKING 0x0 ;  /* 0x0000000000007b1d */ /* 0x000fe20000010000 */
[----:B0-----:R-:W-:-:S04]  /*11a0*/  IMAD.WIDE R8, R0, 0x4, R8 ;  /* 0x0000000400087825 */ /* 0x001fc800078e0208 */
[----:B-1----:R-:W-:Y:S01]  /*11b0*/  IMAD.WIDE R10, R0, 0x4, R10 ;  /* 0x00000004000a7825 */ /* 0x002fe200078e020a */
[----:B------:R-:W0:Y:S04]  /*11c0*/  LDS R15, [R2+UR4] ;  /* 0x00000004020f7984 */ /* 0x000e280008000800 */
[----:B------:R-:W1:Y:S04]  /*11d0*/  LDS R17, [R2+UR4+0x400] ;  /* 0x0004000402117984 */ /* 0x000e680008000800 */
[----:B0-----:R0:W-:Y:S04]  /*11e0*/  @P0 STG.E desc[UR6][R8.64], R15 ;  /* 0x0000000f08000986 */ /* 0x0011e8000c101906 */
[----:B-1----:R0:W-:Y:S01]  /*11f0*/  @P0 STG.E desc[UR6][R10.64], R17 ;  /* 0x000000110a000986 */ /* 0x0021e2000c101906 */
[----:B------:R-:W-:Y:S05]  /*1200*/  @!P0 EXIT ;  /* 0x000000000000894d */ /* 0x000fea0003800000 */
[----:B------:R-:W0:Y:S01]  /*1210*/  LDS R3, [R2+UR4+0x800] ;  /* 0x0008000402037984 */ /* 0x000e220008000800 */
[----:B------:R-:W1:Y:S02]  /*1220*/  LDC.64 R4, c[0x0][0x248] ;  /* 0x00009200ff047b82 */ /* 0x000e640000000a00 */
[----:B-1----:R-:W-:-:S05]  /*1230*/  IMAD.WIDE R4, R0, 0x4, R4 ;  /* 0x0000000400047825 */ /* 0x002fca00078e0204 */
[----:B0-----:R-:W-:Y:S01]  /*1240*/  STG.E desc[UR6][R4.64], R3 ;  /* 0x0000000304007986 */ /* 0x001fe2000c101906 */
[----:B------:R-:W-:Y:S05]  /*1250*/  EXIT ;  /* 0x000000000000794d */ /* 0x000fea0003800000 */
.L_x_1:
[----:B------:R-:W-:-:S00]  /*1260*/  BRA `(.L_x_1) ;  /* 0xfffffffc00fc7947 */ /* 0x000fc0000383ffff */
[----:B------:R-:W-:-:S00]  /*1270*/  NOP ;  /* 0x0000000000007918 */ /* 0x000fc00000000000 */
        /* <DEDUP_REMOVED lines=8> */
.L_x_2:


//--------------------- .nv.shared.triton_red_fused__unsafe_index_add_convolution_native_group_norm_33 --------------------------
	.section	.nv.shared.triton_red_fused__unsafe_index_add_convolution_native_group_norm_33,"aw",@nobits
	.sectionflags	@""
	.align	16
	.zero		1024


//--------------------- .nv.constant0.triton_red_fused__unsafe_index_add_convolution_native_group_norm_33 --------------------------
	.section	.nv.constant0.triton_red_fused__unsafe_index_add_convolution_native_group_norm_33,"a",@progbits
	.sectionflags	@""
	.align	4
.nv.constant0.triton_red_fused__unsafe_index_add_convolution_native_group_norm_33:
	.zero		600
